//
// Generated by NVIDIA NVVM Compiler
//
// Compiler Build ID: CL-36424714
// Cuda compilation tools, release 13.0, V13.0.88
// Based on NVVM 20.0.0
//

.version 9.0
.target sm_100
.address_size 64


.entry _Z12sumOfSquaresPiS_Pl(
	.param .u64 .ptr .align 1 _Z12sumOfSquaresPiS_Pl_param_0,
	.param .u64 .ptr .align 1 _Z12sumOfSquaresPiS_Pl_param_1,
	.param .u64 .ptr .align 1 _Z12sumOfSquaresPiS_Pl_param_2
)
{
	.reg .pred 	%p<10>;
	.reg .b32 	%r<129>;
	.reg .b64 	%rd<25>;

	ld.param.u64 	%rd11, [_Z12sumOfSquaresPiS_Pl_param_0];
	ld.param.u64 	%rd8, [_Z12sumOfSquaresPiS_Pl_param_1];
	ld.param.u64 	%rd9, [_Z12sumOfSquaresPiS_Pl_param_2];
	cvta.to.global.u64 	%rd1, %rd11;
	mov.u32 	%r1, %tid.x;
	setp.ne.s32 	%p1, %r1, 0;
	@%p1 bra 	$L__BB0_2;
	// begin inline asm
	mov.u64 	%rd23, %clock64;
	// end inline asm
$L__BB0_2:
	xor.b32  	%r30, %r1, 10485632;
	shr.u32 	%r31, %r30, 7;
	add.s32 	%r2, %r31, 1;
	and.b32  	%r3, %r2, 15;
	and.b32  	%r4, %r2, 98288;
	mov.b32 	%r128, 0;
	mov.u32 	%r121, %r1;
	mov.u32 	%r119, %r128;
$L__BB0_3:
	.pragma "nounroll";
	mov.u32 	%r5, %r121;
	mul.wide.u32 	%rd13, %r5, 4;
	add.s64 	%rd4, %rd1, %rd13;
	ld.global.u32 	%r32, [%rd4];
	mul.lo.s32 	%r33, %r32, %r32;
	mad.lo.s32 	%r34, %r33, %r32, %r128;
	ld.global.u32 	%r35, [%rd4+512];
	mul.lo.s32 	%r36, %r35, %r35;
	mad.lo.s32 	%r37, %r36, %r35, %r34;
	ld.global.u32 	%r38, [%rd4+1024];
	mul.lo.s32 	%r39, %r38, %r38;
	mad.lo.s32 	%r40, %r39, %r38, %r37;
	ld.global.u32 	%r41, [%rd4+1536];
	mul.lo.s32 	%r42, %r41, %r41;
	mad.lo.s32 	%r43, %r42, %r41, %r40;
	ld.global.u32 	%r44, [%rd4+2048];
	mul.lo.s32 	%r45, %r44, %r44;
	mad.lo.s32 	%r46, %r45, %r44, %r43;
	ld.global.u32 	%r47, [%rd4+2560];
	mul.lo.s32 	%r48, %r47, %r47;
	mad.lo.s32 	%r49, %r48, %r47, %r46;
	ld.global.u32 	%r50, [%rd4+3072];
	mul.lo.s32 	%r51, %r50, %r50;
	mad.lo.s32 	%r52, %r51, %r50, %r49;
	ld.global.u32 	%r53, [%rd4+3584];
	mul.lo.s32 	%r54, %r53, %r53;
	mad.lo.s32 	%r55, %r54, %r53, %r52;
	ld.global.u32 	%r56, [%rd4+4096];
	mul.lo.s32 	%r57, %r56, %r56;
	mad.lo.s32 	%r58, %r57, %r56, %r55;
	ld.global.u32 	%r59, [%rd4+4608];
	mul.lo.s32 	%r60, %r59, %r59;
	mad.lo.s32 	%r61, %r60, %r59, %r58;
	ld.global.u32 	%r62, [%rd4+5120];
	mul.lo.s32 	%r63, %r62, %r62;
	mad.lo.s32 	%r64, %r63, %r62, %r61;
	ld.global.u32 	%r65, [%rd4+5632];
	mul.lo.s32 	%r66, %r65, %r65;
	mad.lo.s32 	%r67, %r66, %r65, %r64;
	ld.global.u32 	%r68, [%rd4+6144];
	mul.lo.s32 	%r69, %r68, %r68;
	mad.lo.s32 	%r70, %r69, %r68, %r67;
	ld.global.u32 	%r71, [%rd4+6656];
	mul.lo.s32 	%r72, %r71, %r71;
	mad.lo.s32 	%r73, %r72, %r71, %r70;
	ld.global.u32 	%r74, [%rd4+7168];
	mul.lo.s32 	%r75, %r74, %r74;
	mad.lo.s32 	%r76, %r75, %r74, %r73;
	ld.global.u32 	%r77, [%rd4+7680];
	mul.lo.s32 	%r78, %r77, %r77;
	mad.lo.s32 	%r128, %r78, %r77, %r76;
	add.s32 	%r121, %r5, 2048;
	add.s32 	%r119, %r119, 16;
	setp.ne.s32 	%p2, %r119, %r4;
	@%p2 bra 	$L__BB0_3;
	setp.eq.s32 	%p3, %r3, 0;
	@%p3 bra 	$L__BB0_13;
	and.b32  	%r11, %r2, 7;
	setp.lt.u32 	%p4, %r3, 8;
	@%p4 bra 	$L__BB0_7;
	ld.global.u32 	%r80, [%rd4+8192];
	mul.lo.s32 	%r81, %r80, %r80;
	mad.lo.s32 	%r82, %r81, %r80, %r128;
	ld.global.u32 	%r83, [%rd4+8704];
	mul.lo.s32 	%r84, %r83, %r83;
	mad.lo.s32 	%r85, %r84, %r83, %r82;
	ld.global.u32 	%r86, [%rd4+9216];
	mul.lo.s32 	%r87, %r86, %r86;
	mad.lo.s32 	%r88, %r87, %r86, %r85;
	ld.global.u32 	%r89, [%rd4+9728];
	mul.lo.s32 	%r90, %r89, %r89;
	mad.lo.s32 	%r91, %r90, %r89, %r88;
	ld.global.u32 	%r92, [%rd4+10240];
	mul.lo.s32 	%r93, %r92, %r92;
	mad.lo.s32 	%r94, %r93, %r92, %r91;
	ld.global.u32 	%r95, [%rd4+10752];
	mul.lo.s32 	%r96, %r95, %r95;
	mad.lo.s32 	%r97, %r96, %r95, %r94;
	ld.global.u32 	%r98, [%rd4+11264];
	mul.lo.s32 	%r99, %r98, %r98;
	mad.lo.s32 	%r100, %r99, %r98, %r97;
	ld.global.u32 	%r101, [%rd4+11776];
	mul.lo.s32 	%r102, %r101, %r101;
	mad.lo.s32 	%r128, %r102, %r101, %r100;
	add.s32 	%r121, %r5, 3072;
$L__BB0_7:
	setp.eq.s32 	%p5, %r11, 0;
	@%p5 bra 	$L__BB0_13;
	and.b32  	%r17, %r2, 3;
	setp.lt.u32 	%p6, %r11, 4;
	@%p6 bra 	$L__BB0_10;
	mul.wide.u32 	%rd14, %r121, 4;
	add.s64 	%rd15, %rd1, %rd14;
	ld.global.u32 	%r104, [%rd15];
	mul.lo.s32 	%r105, %r104, %r104;
	mad.lo.s32 	%r106, %r105, %r104, %r128;
	ld.global.u32 	%r107, [%rd15+512];
	mul.lo.s32 	%r108, %r107, %r107;
	mad.lo.s32 	%r109, %r108, %r107, %r106;
	ld.global.u32 	%r110, [%rd15+1024];
	mul.lo.s32 	%r111, %r110, %r110;
	mad.lo.s32 	%r112, %r111, %r110, %r109;
	ld.global.u32 	%r113, [%rd15+1536];
	mul.lo.s32 	%r114, %r113, %r113;
	mad.lo.s32 	%r128, %r114, %r113, %r112;
	add.s32 	%r121, %r121, 512;
$L__BB0_10:
	setp.eq.s32 	%p7, %r17, 0;
	@%p7 bra 	$L__BB0_13;
	mul.wide.u32 	%rd16, %r121, 4;
	add.s64 	%rd24, %rd1, %rd16;
	neg.s32 	%r126, %r17;
$L__BB0_12:
	.pragma "nounroll";
	ld.global.u32 	%r115, [%rd24];
	mul.lo.s32 	%r116, %r115, %r115;
	mad.lo.s32 	%r128, %r116, %r115, %r128;
	add.s64 	%rd24, %rd24, 512;
	add.s32 	%r126, %r126, 1;
	setp.ne.s32 	%p8, %r126, 0;
	@%p8 bra 	$L__BB0_12;
$L__BB0_13:
	setp.ne.s32 	%p9, %r1, 0;
	cvta.to.global.u64 	%rd17, %rd8;
	mul.wide.u32 	%rd18, %r1, 4;
	add.s64 	%rd19, %rd17, %rd18;
	st.global.u32 	[%rd19], %r128;
	@%p9 bra 	$L__BB0_15;
	// begin inline asm
	mov.u64 	%rd20, %clock64;
	// end inline asm
	sub.s64 	%rd21, %rd20, %rd23;
	cvta.to.global.u64 	%rd22, %rd9;
	st.global.u64 	[%rd22], %rd21;
$L__BB0_15:
	ret;

}


// ===== COMPILED SASS (sm_100) =====

	.target	sm_100

	.elftype	@"ET_EXEC"


//--------------------- .note.nv.tkinfo           --------------------------
	.section	.note.nv.tkinfo,"",@"SHT_NOTE"
	.sectionflags	@"SHF_NOTE_NV_TKINFO"
	.tkinfo
        /*0018*/ 	.word	0x00000002
        /*0030*/ 	.string	""
        /*0030*/ 	.string	"ptxas"
        /*0030*/ 	.string	"Cuda compilation tools, release 13.0, V13.0.88"
        /*0030*/ 	.string	"Build cuda_13.0.r13.0/compiler.36424714_0"
        /*0030*/ 	.string	"-arch sm_100 -m 64 "



//--------------------- .note.nv.cuinfo           --------------------------
	.section	.note.nv.cuinfo,"",@"SHT_NOTE"
	.sectionflags	@"SHF_NOTE_NV_CUINFO"
        /*0018*/ 	.short	0x0002
        /*001a*/ 	.short	0x0064
        /*001c*/ 	.short	0x0082
	.zero		2


//--------------------- .nv.info                  --------------------------
	.section	.nv.info,"",@"SHT_CUDA_INFO"
	.align	4


	//----- nvinfo : EIATTR_REGCOUNT
	.align		4
        /*0000*/ 	.byte	0x04, 0x2f
        /*0002*/ 	.short	(.L_1 - .L_0)
	.align		4
.L_0:
        /*0004*/ 	.word	index@(_Z12sumOfSquaresPiS_Pl)
        /*0008*/ 	.word	0x0000001d


	//----- nvinfo : EIATTR_FRAME_SIZE
	.align		4
.L_1:
        /*000c*/ 	.byte	0x04, 0x11
        /*000e*/ 	.short	(.L_3 - .L_2)
	.align		4
.L_2:
        /*0010*/ 	.word	index@(_Z12sumOfSquaresPiS_Pl)
        /*0014*/ 	.word	0x00000000


	//----- nvinfo : EIATTR_MIN_STACK_SIZE
	.align		4
.L_3:
        /*0018*/ 	.byte	0x04, 0x12
        /*001a*/ 	.short	(.L_5 - .L_4)
	.align		4
.L_4:
        /*001c*/ 	.word	index@(_Z12sumOfSquaresPiS_Pl)
        /*0020*/ 	.word	0x00000000
.L_5:


//--------------------- .nv.compat                --------------------------
	.section	.nv.compat,"",@"SHT_CUDA_COMPAT_INFO"
	.align	4
        /*0000*/ 	.byte	0x02, 0x09, 0x00, 0x00, 0x02, 0x02, 0x01, 0x00, 0x02, 0x05, 0x05, 0x00, 0x03, 0x07, 0x01, 0x01
        /*0010*/ 	.byte	0x02, 0x03, 0x00, 0x00, 0x02, 0x06, 0x01, 0x00, 0x04, 0x0b, 0x08, 0x00, 0x09, 0x00, 0x00, 0x00
        /*0020*/ 	.byte	0x00, 0x00, 0x00, 0x00


//--------------------- .nv.info._Z12sumOfSquaresPiS_Pl --------------------------
	.section	.nv.info._Z12sumOfSquaresPiS_Pl,"",@"SHT_CUDA_INFO"
	.sectionflags	@""
	.align	4


	//----- nvinfo : EIATTR_CUDA_API_VERSION
	.align		4
        /*0000*/ 	.byte	0x04, 0x37
        /*0002*/ 	.short	(.L_7 - .L_6)
.L_6:
        /*0004*/ 	.word	0x00000082


	//----- nvinfo : EIATTR_KPARAM_INFO
	.align		4
.L_7:
        /*0008*/ 	.byte	0x04, 0x17
        /*000a*/ 	.short	(.L_9 - .L_8)
.L_8:
        /*000c*/ 	.word	0x00000000
        /*0010*/ 	.short	0x0002
        /*0012*/ 	.short	0x0010
        /*0014*/ 	.byte	0x00, 0xf5, 0x21, 0x00


	//----- nvinfo : EIATTR_KPARAM_INFO
	.align		4
.L_9:
        /*0018*/ 	.byte	0x04, 0x17
        /*001a*/ 	.short	(.L_11 - .L_10)
.L_10:
        /*001c*/ 	.word	0x00000000
        /*0020*/ 	.short	0x0001
        /*0022*/ 	.short	0x0008
        /*0024*/ 	.byte	0x00, 0xf5, 0x21, 0x00


	//----- nvinfo : EIATTR_KPARAM_INFO
	.align		4
.L_11:
        /*0028*/ 	.byte	0x04, 0x17
        /*002a*/ 	.short	(.L_13 - .L_12)
.L_12:
        /*002c*/ 	.word	0x00000000
        /*0030*/ 	.short	0x0000
        /*0032*/ 	.short	0x0000
        /*0034*/ 	.byte	0x00, 0xf5, 0x21, 0x00


	//----- nvinfo : EIATTR_SPARSE_MMA_MASK
	.align		4
.L_13:
        /*0038*/ 	.byte	0x03, 0x50
        /*003a*/ 	.short	0x0000


	//----- nvinfo : EIATTR_MAXREG_COUNT
	.align		4
        /*003c*/ 	.byte	0x03, 0x1b
        /*003e*/ 	.short	0x00ff


	//----- nvinfo : EIATTR_MERCURY_ISA_VERSION
	.align		4
        /*0040*/ 	.byte	0x03, 0x5f
        /*0042*/ 	.short	0x0101


	//----- nvinfo : EIATTR_VRC_CTA_INIT_COUNT
	.align		4
        /*0044*/ 	.byte	0x02, 0x4a
	.zero		1
	.zero		1


	//----- nvinfo : EIATTR_EXIT_INSTR_OFFSETS
	.align		4
        /*0048*/ 	.byte	0x04, 0x1c
        /*004a*/ 	.short	(.L_15 - .L_14)


	//   ....[0]....
.L_14:
        /*004c*/ 	.word	0x000008c0


	//   ....[1]....
        /*0050*/ 	.word	0x00000920


	//----- nvinfo : EIATTR_CRS_STACK_SIZE
	.align		4
.L_15:
        /*0054*/ 	.byte	0x04, 0x1e
        /*0056*/ 	.short	(.L_17 - .L_16)
.L_16:
        /*0058*/ 	.word	0x00000000


	//----- nvinfo : EIATTR_CBANK_PARAM_SIZE
	.align		4
.L_17:
        /*005c*/ 	.byte	0x03, 0x19
        /*005e*/ 	.short	0x0018


	//----- nvinfo : EIATTR_PARAM_CBANK
	.align		4
        /*0060*/ 	.byte	0x04, 0x0a
        /*0062*/ 	.short	(.L_19 - .L_18)
	.align		4
.L_18:
        /*0064*/ 	.word	index@(.nv.constant0._Z12sumOfSquaresPiS_Pl)
        /*0068*/ 	.short	0x0380
        /*006a*/ 	.short	0x0018


	//----- nvinfo : EIATTR_SW_WAR
	.align		4
.L_19:
        /*006c*/ 	.byte	0x04, 0x36
        /*006e*/ 	.short	(.L_21 - .L_20)
.L_20:
        /*0070*/ 	.word	0x00000008
.L_21:


//--------------------- .nv.callgraph             --------------------------
	.section	.nv.callgraph,"",@"SHT_CUDA_CALLGRAPH"
	.align	4
	.sectionentsize	8
	.align		4
        /*0000*/ 	.word	0x00000000
	.align		4
        /*0004*/ 	.word	0xffffffff
	.align		4
        /*0008*/ 	.word	0x00000000
	.align		4
        /*000c*/ 	.word	0xfffffffe
	.align		4
        /*0010*/ 	.word	0x00000000
	.align		4
        /*0014*/ 	.word	0xfffffffd
	.align		4
        /*0018*/ 	.word	0x00000000
	.align		4
        /*001c*/ 	.word	0xfffffffc


//--------------------- .text._Z12sumOfSquaresPiS_Pl --------------------------
	.section	.text._Z12sumOfSquaresPiS_Pl,"ax",@progbits
	.align	128
.text._Z12sumOfSquaresPiS_Pl:
        .type           _Z12sumOfSquaresPiS_Pl,@function
        .size           _Z12sumOfSquaresPiS_Pl,(.L_x_10 - _Z12sumOfSquaresPiS_Pl)
        .other          _Z12sumOfSquaresPiS_Pl,@"STO_CUDA_ENTRY STV_DEFAULT"
_Z12sumOfSquaresPiS_Pl:
[----:B------:R-:W-:Y:S01]  /*0000*/  LDC R1, c[0x0][0x37c] ;  /* 0x0000df00ff017b82 */ /* 0x000fe20000000800 */
[----:B------:R-:W0:Y:S02]  /*0010*/  S2R R0, SR_TID.X ;  /* 0x0000000000007919 */ /* 0x000e240000002100 */
[----:B0-----:R-:W-:-:S13]  /*0020*/  ISETP.NE.AND P0, PT, R0, RZ, PT ;  /* 0x000000ff0000720c */ /* 0x001fda0003f05270 */
[----:B------:R-:W-:Y:S02]  /*0030*/  @!P0 CS2R R2, SR_CLOCKLO ;  /* 0x0000000000028805 */ /* 0x000fe40000015000 */
[----:B------:R-:W-:Y:S01]  /*0040*/  LOP3.LUT R8, R0, 0x9fff80, RZ, 0x3c, !PT ;  /* 0x009fff8000087812 */ /* 0x000fe200078e3cff */
[----:B------:R-:W-:Y:S01]  /*0050*/  BSSY.RECONVERGENT B0, `(.L_x_0) ;  /* 0x000003e000007945 */ /* 0x000fe20003800200 */
[----:B------:R-:W-:Y:S02]  /*0060*/  CS2R R10, SRZ ;  /* 0x00000000000a7805 */ /* 0x000fe4000001ff00 */
[----:B------:R-:W-:Y:S01]  /*0070*/  MOV R9, R0 ;  /* 0x0000000000097202 */ /* 0x000fe20000000f00 */
[----:B------:R-:W0:Y:S01]  /*0080*/  LDCU.64 UR4, c[0x0][0x358] ;  /* 0x00006b00ff0477ac */ /* 0x000e220008000a00 */
[----:B------:R-:W-:-:S04]  /*0090*/  LEA.HI R8, R8, 0x1, RZ, 0x19 ;  /* 0x0000000108087811 */ /* 0x000fc800078fc8ff */
[C---:B------:R-:W-:Y:S02]  /*00a0*/  LOP3.LUT R24, R8.reuse, 0xf, RZ, 0xc0, !PT ;  /* 0x0000000f08187812 */ /* 0x040fe400078ec0ff */
[----:B------:R-:W-:-:S07]  /*00b0*/  LOP3.LUT R12, R8, 0x17ff0, RZ, 0xc0, !PT ;  /* 0x00017ff0080c7812 */ /* 0x000fce00078ec0ff */
.L_x_1:
[----:B------:R-:W1:Y:S02]  /*00c0*/  LDC.64 R4, c[0x0][0x380] ;  /* 0x0000e000ff047b82 */ /* 0x000e640000000a00 */
[----:B-1----:R-:W-:-:S05]  /*00d0*/  IMAD.WIDE.U32 R6, R9, 0x4, R4 ;  /* 0x0000000409067825 */ /* 0x002fca00078e0004 */
[----:B0-----:R-:W2:Y:S04]  /*00e0*/  LDG.E R23, desc[UR4][R6.64] ;  /* 0x0000000406177981 */ /* 0x001ea8000c1e1900 */
[----:B------:R-:W3:Y:S04]  /*00f0*/  LDG.E R25, desc[UR4][R6.64+0x200] ;  /* 0x0002000406197981 */ /* 0x000ee8000c1e1900 */
[----:B------:R-:W4:Y:S04]  /*0100*/  LDG.E R21, desc[UR4][R6.64+0x400] ;  /* 0x0004000406157981 */ /* 0x000f28000c1e1900 */
[----:B------:R-:W5:Y:S04]  /*0110*/  LDG.E R20, desc[UR4][R6.64+0x600] ;  /* 0x0006000406147981 */ /* 0x000f68000c1e1900 */
[----:B------:R-:W5:Y:S04]  /*0120*/  LDG.E R13, desc[UR4][R6.64+0x800] ;  /* 0x00080004060d7981 */ /* 0x000f68000c1e1900 */
[----:B------:R-:W5:Y:S04]  /*0130*/  LDG.E R14, desc[UR4][R6.64+0xa00] ;  /* 0x000a0004060e7981 */ /* 0x000f68000c1e1900 */
[----:B------:R-:W5:Y:S04]  /*0140*/  LDG.E R19, desc[UR4][R6.64+0xc00] ;  /* 0x000c000406137981 */ /* 0x000f68000c1e1900 */
[----:B------:R-:W5:Y:S04]  /*0150*/  LDG.E R18, desc[UR4][R6.64+0xe00] ;  /* 0x000e000406127981 */ /* 0x000f68000c1e1900 */
[----:B------:R-:W5:Y:S04]  /*0160*/  LDG.E R17, desc[UR4][R6.64+0x1000] ;  /* 0x0010000406117981 */ /* 0x000f68000c1e1900 */
[----:B------:R-:W5:Y:S04]  /*0170*/  LDG.E R16, desc[UR4][R6.64+0x1200] ;  /* 0x0012000406107981 */ /* 0x000f68000c1e1900 */
[----:B------:R-:W5:Y:S01]  /*0180*/  LDG.E R15, desc[UR4][R6.64+0x1400] ;  /* 0x00140004060f7981 */ /* 0x000f62000c1e1900 */
[----:B--2---:R-:W-:-:S04]  /*0190*/  IMAD R22, R23, R23, RZ ;  /* 0x0000001717167224 */ /* 0x004fc800078e02ff */
[----:B------:R-:W-:Y:S02]  /*01a0*/  IMAD R22, R23, R22, R10 ;  /* 0x0000001617167224 */ /* 0x000fe400078e020a */
[C---:B---3--:R-:W-:Y:S01]  /*01b0*/  IMAD R23, R25.reuse, R25, RZ ;  /* 0x0000001919177224 */ /* 0x048fe200078e02ff */
[----:B------:R-:W2:Y:S03]  /*01c0*/  LDG.E R10, desc[UR4][R6.64+0x1600] ;  /* 0x00160004060a7981 */ /* 0x000ea6000c1e1900 */
[----:B------:R-:W-:Y:S02]  /*01d0*/  IMAD R26, R25, R23, R22 ;  /* 0x00000017191a7224 */ /* 0x000fe400078e0216 */
[----:B----4-:R-:W-:Y:S01]  /*01e0*/  IMAD R23, R21, R21, RZ ;  /* 0x0000001515177224 */ /* 0x010fe200078e02ff */
[----:B------:R-:W3:Y:S01]  /*01f0*/  LDG.E R22, desc[UR4][R6.64+0x1800] ;  /* 0x0018000406167981 */ /* 0x000ee2000c1e1900 */
[----:B-----5:R-:W-:-:S02]  /*0200*/  IMAD R25, R20, R20, RZ ;  /* 0x0000001414197224 */ /* 0x020fc400078e02ff */
[----:B------:R-:W-:Y:S02]  /*0210*/  IMAD R23, R21, R23, R26 ;  /* 0x0000001715177224 */ /* 0x000fe400078e021a */
[----:B------:R-:W4:Y:S02]  /*0220*/  LDG.E R21, desc[UR4][R6.64+0x1a00] ;  /* 0x001a000406157981 */ /* 0x000f24000c1e1900 */
[----:B------:R-:W-:Y:S02]  /*0230*/  IMAD R26, R20, R25, R23 ;  /* 0x00000019141a7224 */ /* 0x000fe400078e0217 */
[----:B------:R-:W5:Y:S04]  /*0240*/  LDG.E R23, desc[UR4][R6.64+0x1c00] ;  /* 0x001c000406177981 */ /* 0x000f68000c1e1900 */
[----:B------:R-:W5:Y:S01]  /*0250*/  LDG.E R20, desc[UR4][R6.64+0x1e00] ;  /* 0x001e000406147981 */ /* 0x000f62000c1e1900 */
[----:B------:R-:W-:-:S04]  /*0260*/  IMAD R25, R13, R13, RZ ;  /* 0x0000000d0d197224 */ /* 0x000fc800078e02ff */
[----:B------:R-:W-:Y:S02]  /*0270*/  IMAD R25, R13, R25, R26 ;  /* 0x000000190d197224 */ /* 0x000fe400078e021a */
        /* <DEDUP_REMOVED lines=11> */
[----:B------:R-:W-:Y:S01]  /*0330*/  IMAD R13, R15, R13, R14 ;  /* 0x0000000d0f0d7224 */ /* 0x000fe200078e020e */
[----:B------:R-:W-:-:S04]  /*0340*/  IADD3 R11, PT, PT, R11, 0x10, RZ ;  /* 0x000000100b0b7810 */ /* 0x000fc80007ffe0ff */
[----:B------:R-:W-:Y:S01]  /*0350*/  ISETP.NE.AND P1, PT, R11, R12, PT ;  /* 0x0000000c0b00720c */ /* 0x000fe20003f25270 */
[----:B--2---:R-:W-:-:S04]  /*0360*/  IMAD R14, R10, R10, RZ ;  /* 0x0000000a0a0e7224 */ /* 0x004fc800078e02ff */
[----:B------:R-:W-:Y:S02]  /*0370*/  IMAD R13, R10, R14, R13 ;  /* 0x0000000e0a0d7224 */ /* 0x000fe400078e020d */
[----:B---3--:R-:W-:-:S04]  /*0380*/  IMAD R10, R22, R22, RZ ;  /* 0x00000016160a7224 */ /* 0x008fc800078e02ff */
[----:B------:R-:W-:Y:S02]  /*0390*/  IMAD R10, R22, R10, R13 ;  /* 0x0000000a160a7224 */ /* 0x000fe400078e020d */
[----:B----4-:R-:W-:-:S04]  /*03a0*/  IMAD R13, R21, R21, RZ ;  /* 0x00000015150d7224 */ /* 0x010fc800078e02ff */
[----:B------:R-:W-:Y:S02]  /*03b0*/  IMAD R10, R21, R13, R10 ;  /* 0x0000000d150a7224 */ /* 0x000fe400078e020a */
[C---:B-----5:R-:W-:Y:S02]  /*03c0*/  IMAD R13, R23.reuse, R23, RZ ;  /* 0x00000017170d7224 */ /* 0x060fe400078e02ff */
[C---:B------:R-:W-:Y:S02]  /*03d0*/  IMAD R14, R20.reuse, R20, RZ ;  /* 0x00000014140e7224 */ /* 0x040fe400078e02ff */
[----:B------:R-:W-:Y:S01]  /*03e0*/  IMAD R23, R23, R13, R10 ;  /* 0x0000000d17177224 */ /* 0x000fe200078e020a */
[----:B------:R-:W-:Y:S02]  /*03f0*/  MOV R13, R9 ;  /* 0x00000009000d7202 */ /* 0x000fe40000000f00 */
[----:B------:R-:W-:Y:S01]  /*0400*/  IADD3 R9, PT, PT, R9, 0x800, RZ ;  /* 0x0000080009097810 */ /* 0x000fe20007ffe0ff */
[----:B------:R-:W-:Y:S01]  /*0410*/  IMAD R10, R20, R14, R23 ;  /* 0x0000000e140a7224 */ /* 0x000fe200078e0217 */
[----:B------:R-:W-:Y:S06]  /*0420*/  @P1 BRA `(.L_x_1) ;  /* 0xfffffffc00241947 */ /* 0x000fec000383ffff */
[----:B------:R-:W-:Y:S05]  /*0430*/  BSYNC.RECONVERGENT B0 ;  /* 0x0000000000007941 */ /* 0x000fea0003800200 */
.L_x_0:
[----:B------:R-:W-:Y:S01]  /*0440*/  ISETP.NE.AND P1, PT, R24, RZ, PT ;  /* 0x000000ff1800720c */ /* 0x000fe20003f25270 */
[----:B------:R-:W-:-:S12]  /*0450*/  BSSY.RECONVERGENT B0, `(.L_x_2) ;  /* 0x0000043000007945 */ /* 0x000fd80003800200 */
[----:B------:R-:W-:Y:S05]  /*0460*/  @!P1 BRA `(.L_x_3) ;  /* 0x0000000400049947 */ /* 0x000fea0003800000 */
[----:B------:R-:W-:Y:S01]  /*0470*/  ISETP.GE.U32.AND P1, PT, R24, 0x8, PT ;  /* 0x000000081800780c */ /* 0x000fe20003f26070 */
[----:B------:R-:W-:Y:S01]  /*0480*/  BSSY.RECONVERGENT B1, `(.L_x_4) ;  /* 0x000001d000017945 */ /* 0x000fe20003800200 */
[----:B------:R-:W-:-:S04]  /*0490*/  LOP3.LUT R16, R8, 0x7, RZ, 0xc0, !PT ;  /* 0x0000000708107812 */ /* 0x000fc800078ec0ff */
[----:B------:R-:W-:-:S07]  /*04a0*/  ISETP.NE.AND P2, PT, R16, RZ, PT ;  /* 0x000000ff1000720c */ /* 0x000fce0003f45270 */
[----:B------:R-:W-:Y:S06]  /*04b0*/  @!P1 BRA `(.L_x_5) ;  /* 0x0000000000649947 */ /* 0x000fec0003800000 */
[----:B------:R-:W2:Y:S04]  /*04c0*/  LDG.E R15, desc[UR4][R6.64+0x2000] ;  /* 0x00200004060f7981 */ /* 0x000ea8000c1e1900 */
[----:B------:R-:W3:Y:S04]  /*04d0*/  LDG.E R17, desc[UR4][R6.64+0x2200] ;  /* 0x0022000406117981 */ /* 0x000ee8000c1e1900 */
[----:B------:R-:W4:Y:S04]  /*04e0*/  LDG.E R19, desc[UR4][R6.64+0x2400] ;  /* 0x0024000406137981 */ /* 0x000f28000c1e1900 */
[----:B------:R-:W5:Y:S04]  /*04f0*/  LDG.E R21, desc[UR4][R6.64+0x2600] ;  /* 0x0026000406157981 */ /* 0x000f68000c1e1900 */
[----:B------:R-:W5:Y:S04]  /*0500*/  LDG.E R23, desc[UR4][R6.64+0x2800] ;  /* 0x0028000406177981 */ /* 0x000f68000c1e1900 */
[----:B------:R-:W5:Y:S04]  /*0510*/  LDG.E R11, desc[UR4][R6.64+0x2a00] ;  /* 0x002a0004060b7981 */ /* 0x000f68000c1e1900 */
[----:B------:R-:W5:Y:S04]  /*0520*/  LDG.E R9, desc[UR4][R6.64+0x2c00] ;  /* 0x002c000406097981 */ /* 0x000f68000c1e1900 */
[----:B------:R0:W5:Y:S01]  /*0530*/  LDG.E R12, desc[UR4][R6.64+0x2e00] ;  /* 0x002e0004060c7981 */ /* 0x000162000c1e1900 */
[----:B--2---:R-:W-:-:S04]  /*0540*/  IMAD R14, R15, R15, RZ ;  /* 0x0000000f0f0e7224 */ /* 0x004fc800078e02ff */
[----:B------:R-:W-:Y:S02]  /*0550*/  IMAD R14, R15, R14, R10 ;  /* 0x0000000e0f0e7224 */ /* 0x000fe400078e020a */
[----:B---3--:R-:W-:-:S04]  /*0560*/  IMAD R10, R17, R17, RZ ;  /* 0x00000011110a7224 */ /* 0x008fc800078e02ff */
[----:B------:R-:W-:Y:S02]  /*0570*/  IMAD R10, R17, R10, R14 ;  /* 0x0000000a110a7224 */ /* 0x000fe400078e020e */
[----:B----4-:R-:W-:-:S04]  /*0580*/  IMAD R14, R19, R19, RZ ;  /* 0x00000013130e7224 */ /* 0x010fc800078e02ff */
[----:B------:R-:W-:Y:S02]  /*0590*/  IMAD R10, R19, R14, R10 ;  /* 0x0000000e130a7224 */ /* 0x000fe400078e020a */
[----:B-----5:R-:W-:Y:S02]  /*05a0*/  IMAD R14, R21, R21, RZ ;  /* 0x00000015150e7224 */ /* 0x020fe400078e02ff */
[----:B0-----:R-:W-:Y:S02]  /*05b0*/  IMAD R6, R11, R11, RZ ;  /* 0x0000000b0b067224 */ /* 0x001fe400078e02ff */
[----:B------:R-:W-:Y:S02]  /*05c0*/  IMAD R10, R21, R14, R10 ;  /* 0x0000000e150a7224 */ /* 0x000fe400078e020a */
[----:B------:R-:W-:Y:S02]  /*05d0*/  IMAD R14, R23, R23, RZ ;  /* 0x00000017170e7224 */ /* 0x000fe400078e02ff */
[----:B------:R-:W-:-:S02]  /*05e0*/  IMAD R7, R9, R9, RZ ;  /* 0x0000000909077224 */ /* 0x000fc400078e02ff */
[----:B------:R-:W-:-:S04]  /*05f0*/  IMAD R10, R23, R14, R10 ;  /* 0x0000000e170a7224 */ /* 0x000fc800078e020a */
[----:B------:R-:W-:Y:S02]  /*0600*/  IMAD R6, R11, R6, R10 ;  /* 0x000000060b067224 */ /* 0x000fe400078e020a */
[----:B------:R-:W-:Y:S02]  /*0610*/  IMAD R10, R12, R12, RZ ;  /* 0x0000000c0c0a7224 */ /* 0x000fe400078e02ff */
[----:B------:R-:W-:Y:S01]  /*0620*/  IMAD R7, R9, R7, R6 ;  /* 0x0000000709077224 */ /* 0x000fe200078e0206 */
[----:B------:R-:W-:-:S03]  /*0630*/  IADD3 R9, PT, PT, R13, 0xc00, RZ ;  /* 0x00000c000d097810 */ /* 0x000fc60007ffe0ff */
[----:B------:R-:W-:-:S07]  /*0640*/  IMAD R10, R12, R10, R7 ;  /* 0x0000000a0c0a7224 */ /* 0x000fce00078e0207 */
.L_x_5:
[----:B------:R-:W-:Y:S05]  /*0650*/  BSYNC.RECONVERGENT B1 ;  /* 0x0000000000017941 */ /* 0x000fea0003800200 */
.L_x_4:
[----:B------:R-:W-:Y:S05]  /*0660*/  @!P2 BRA `(.L_x_3) ;  /* 0x000000000084a947 */ /* 0x000fea0003800000 */
[----:B------:R-:W-:Y:S01]  /*0670*/  ISETP.GE.U32.AND P1, PT, R16, 0x4, PT ;  /* 0x000000041000780c */ /* 0x000fe20003f26070 */
[----:B------:R-:W-:Y:S01]  /*0680*/  BSSY.RECONVERGENT B1, `(.L_x_6) ;  /* 0x0000012000017945 */ /* 0x000fe20003800200 */
[----:B------:R-:W-:-:S04]  /*0690*/  LOP3.LUT R8, R8, 0x3, RZ, 0xc0, !PT ;  /* 0x0000000308087812 */ /* 0x000fc800078ec0ff */
[----:B------:R-:W-:-:S07]  /*06a0*/  ISETP.NE.AND P2, PT, R8, RZ, PT ;  /* 0x000000ff0800720c */ /* 0x000fce0003f45270 */
[----:B------:R-:W-:Y:S06]  /*06b0*/  @!P1 BRA `(.L_x_7) ;  /* 0x0000000000389947 */ /* 0x000fec0003800000 */
[----:B------:R-:W-:-:S05]  /*06c0*/  IMAD.WIDE.U32 R6, R9, 0x4, R4 ;  /* 0x0000000409067825 */ /* 0x000fca00078e0004 */
[----:B------:R-:W2:Y:S04]  /*06d0*/  LDG.E R11, desc[UR4][R6.64] ;  /* 0x00000004060b7981 */ /* 0x000ea8000c1e1900 */
[----:B------:R-:W3:Y:S04]  /*06e0*/  LDG.E R13, desc[UR4][R6.64+0x200] ;  /* 0x00020004060d7981 */ /* 0x000ee8000c1e1900 */
[----:B------:R-:W4:Y:S04]  /*06f0*/  LDG.E R15, desc[UR4][R6.64+0x400] ;  /* 0x00040004060f7981 */ /* 0x000f28000c1e1900 */
[----:B------:R-:W5:Y:S01]  /*0700*/  LDG.E R17, desc[UR4][R6.64+0x600] ;  /* 0x0006000406117981 */ /* 0x000f62000c1e1900 */
[----:B------:R-:W-:Y:S01]  /*0710*/  IADD3 R9, PT, PT, R9, 0x200, RZ ;  /* 0x0000020009097810 */ /* 0x000fe20007ffe0ff */
[----:B--2---:R-:W-:-:S04]  /*0720*/  IMAD R12, R11, R11, RZ ;  /* 0x0000000b0b0c7224 */ /* 0x004fc800078e02ff */
[----:B------:R-:W-:Y:S02]  /*0730*/  IMAD R12, R11, R12, R10 ;  /* 0x0000000c0b0c7224 */ /* 0x000fe400078e020a */
[----:B---3--:R-:W-:Y:S02]  /*0740*/  IMAD R10, R13, R13, RZ ;  /* 0x0000000d0d0a7224 */ /* 0x008fe400078e02ff */
[----:B----4-:R-:W-:Y:S02]  /*0750*/  IMAD R11, R15, R15, RZ ;  /* 0x0000000f0f0b7224 */ /* 0x010fe400078e02ff */
[----:B------:R-:W-:Y:S02]  /*0760*/  IMAD R10, R13, R10, R12 ;  /* 0x0000000a0d0a7224 */ /* 0x000fe400078e020c */
[----:B-----5:R-:W-:Y:S02]  /*0770*/  IMAD R12, R17, R17, RZ ;  /* 0x00000011110c7224 */ /* 0x020fe400078e02ff */
[----:B------:R-:W-:-:S04]  /*0780*/  IMAD R10, R15, R11, R10 ;  /* 0x0000000b0f0a7224 */ /* 0x000fc800078e020a */
[----:B------:R-:W-:-:S07]  /*0790*/  IMAD R10, R17, R12, R10 ;  /* 0x0000000c110a7224 */ /* 0x000fce00078e020a */
.L_x_7:
[----:B------:R-:W-:Y:S05]  /*07a0*/  BSYNC.RECONVERGENT B1 ;  /* 0x0000000000017941 */ /* 0x000fea0003800200 */
.L_x_6:
[----:B------:R-:W-:Y:S05]  /*07b0*/  @!P2 BRA `(.L_x_3) ;  /* 0x000000000030a947 */ /* 0x000fea0003800000 */
[----:B------:R-:W-:Y:S01]  /*07c0*/  IMAD.WIDE.U32 R4, R9, 0x4, R4 ;  /* 0x0000000409047825 */ /* 0x000fe200078e0004 */
[----:B------:R-:W-:-:S04]  /*07d0*/  IADD3 R8, PT, PT, -R8, RZ, RZ ;  /* 0x000000ff08087210 */ /* 0x000fc80007ffe1ff */
[----:B------:R-:W-:-:S07]  /*07e0*/  MOV R7, R5 ;  /* 0x0000000500077202 */ /* 0x000fce0000000f00 */
.L_x_8:
[----:B------:R-:W-:-:S06]  /*07f0*/  MOV R5, R7 ;  /* 0x0000000700057202 */ /* 0x000fcc0000000f00 */
[----:B------:R0:W2:Y:S01]  /*0800*/  LDG.E R5, desc[UR4][R4.64] ;  /* 0x0000000404057981 */ /* 0x0000a2000c1e1900 */
[----:B------:R-:W-:-:S04]  /*0810*/  IADD3 R8, PT, PT, R8, 0x1, RZ ;  /* 0x0000000108087810 */ /* 0x000fc80007ffe0ff */
[----:B------:R-:W-:Y:S02]  /*0820*/  ISETP.NE.AND P1, PT, R8, RZ, PT ;  /* 0x000000ff0800720c */ /* 0x000fe40003f25270 */
[----:B0-----:R-:W-:-:S04]  /*0830*/  IADD3 R4, P2, PT, R4, 0x200, RZ ;  /* 0x0000020004047810 */ /* 0x001fc80007f5e0ff */
[----:B------:R-:W-:Y:S01]  /*0840*/  IADD3.X R7, PT, PT, RZ, R7, RZ, P2, !PT ;  /* 0x00000007ff077210 */ /* 0x000fe200017fe4ff */
[----:B--2---:R-:W-:-:S04]  /*0850*/  IMAD R6, R5, R5, RZ ;  /* 0x0000000505067224 */ /* 0x004fc800078e02ff */
[----:B------:R-:W-:Y:S02]  /*0860*/  IMAD R10, R5, R6, R10 ;  /* 0x00000006050a7224 */ /* 0x000fe400078e020a */
[----:B------:R-:W-:Y:S05]  /*0870*/  @P1 BRA `(.L_x_8) ;  /* 0xfffffffc00dc1947 */ /* 0x000fea000383ffff */
.L_x_3:
[----:B------:R-:W-:Y:S05]  /*0880*/  BSYNC.RECONVERGENT B0 ;  /* 0x0000000000007941 */ /* 0x000fea0003800200 */
.L_x_2:
[----:B------:R-:W0:Y:S02]  /*0890*/  LDC.64 R4, c[0x0][0x388] ;  /* 0x0000e200ff047b82 */ /* 0x000e240000000a00 */
[----:B0-----:R-:W-:-:S05]  /*08a0*/  IMAD.WIDE.U32 R4, R0, 0x4, R4 ;  /* 0x0000000400047825 */ /* 0x001fca00078e0004 */
[----:B------:R0:W-:Y:S01]  /*08b0*/  STG.E desc[UR4][R4.64], R10 ;  /* 0x0000000a04007986 */ /* 0x0001e2000c101904 */
[----:B------:R-:W-:Y:S05]  /*08c0*/  @P0 EXIT ;  /* 0x000000000000094d */ /* 0x000fea0003800000 */
[----:B------:R-:W-:Y:S01]  /*08d0*/  CS2R R6, SR_CLOCKLO ;  /* 0x0000000000067805 */ /* 0x000fe20000015000 */
[----:B0-----:R-:W0:Y:S05]  /*08e0*/  LDC.64 R4, c[0x0][0x390] ;  /* 0x0000e400ff047b82 */ /* 0x001e2a0000000a00 */
[----:B------:R-:W-:-:S04]  /*08f0*/  IADD3 R2, P0, PT, -R2, R6, RZ ;  /* 0x0000000602027210 */ /* 0x000fc80007f1e1ff */
[----:B------:R-:W-:-:S05]  /*0900*/  IADD3.X R3, PT, PT, ~R3, R7, RZ, P0, !PT ;  /* 0x0000000703037210 */ /* 0x000fca00007fe5ff */
[----:B0-----:R-:W-:Y:S01]  /*0910*/  STG.E.64 desc[UR4][R4.64], R2 ;  /* 0x0000000204007986 */ /* 0x001fe2000c101b04 */
[----:B------:R-:W-:Y:S05]  /*0920*/  EXIT ;  /* 0x000000000000794d */ /* 0x000fea0003800000 */
.L_x_9:
[----:B------:R-:W-:-:S00]  /*0930*/  BRA `(.L_x_9) ;  /* 0xfffffffc00fc7947 */ /* 0x000fc0000383ffff */
[----:B------:R-:W-:-:S00]  /*0940*/  NOP ;  /* 0x0000000000007918 */ /* 0x000fc00000000000 */
        /* <DEDUP_REMOVED lines=11> */
.L_x_10:


//--------------------- .nv.shared.reserved.0     --------------------------
	.section	.nv.shared.reserved.0,"aw",@nobits
	.weak		__nv_reservedSMEM_offset_0_alias
	.size		__nv_reservedSMEM_offset_0_alias, 0, 64
	.other		__nv_reservedSMEM_offset_0_alias,@"STO_CUDA_RESERVED_SHARED STV_DEFAULT"
__nv_reservedSMEM_offset_0_alias:
	.zero		0
	.zero		64


//--------------------- .nv.constant0._Z12sumOfSquaresPiS_Pl --------------------------
	.section	.nv.constant0._Z12sumOfSquaresPiS_Pl,"a",@progbits
	.sectionflags	@""
	.align	4
.nv.constant0._Z12sumOfSquaresPiS_Pl:
	.zero		920


//--------------------- SYMBOLS --------------------------

	.type		.nv.reservedSmem.offset0,@object
	.size		.nv.reservedSmem.offset0,0x4
